//
// Generated by NVIDIA NVVM Compiler
//
// Compiler Build ID: CL-36424714
// Cuda compilation tools, release 13.0, V13.0.88
// Based on NVVM 20.0.0
//

.version 9.0
.target sm_100
.address_size 64

	// .globl	_Z18zero_centroid_valsiPdS_Pi

.visible .entry _Z18zero_centroid_valsiPdS_Pi(
	.param .u32 _Z18zero_centroid_valsiPdS_Pi_param_0,
	.param .u64 .ptr .align 1 _Z18zero_centroid_valsiPdS_Pi_param_1,
	.param .u64 .ptr .align 1 _Z18zero_centroid_valsiPdS_Pi_param_2,
	.param .u64 .ptr .align 1 _Z18zero_centroid_valsiPdS_Pi_param_3
)
{
	.reg .pred 	%p<2>;
	.reg .b32 	%r<7>;
	.reg .b64 	%rd<13>;

	ld.param.u32 	%r2, [_Z18zero_centroid_valsiPdS_Pi_param_0];
	ld.param.u64 	%rd1, [_Z18zero_centroid_valsiPdS_Pi_param_1];
	ld.param.u64 	%rd2, [_Z18zero_centroid_valsiPdS_Pi_param_2];
	ld.param.u64 	%rd3, [_Z18zero_centroid_valsiPdS_Pi_param_3];
	mov.u32 	%r3, %ctaid.x;
	mov.u32 	%r4, %ntid.x;
	mov.u32 	%r5, %tid.x;
	mad.lo.s32 	%r1, %r3, %r4, %r5;
	setp.ge.s32 	%p1, %r1, %r2;
	@%p1 bra 	$L__BB0_2;
	cvta.to.global.u64 	%rd4, %rd1;
	cvta.to.global.u64 	%rd5, %rd2;
	cvta.to.global.u64 	%rd6, %rd3;
	mul.wide.s32 	%rd7, %r1, 8;
	add.s64 	%rd8, %rd4, %rd7;
	mov.b64 	%rd9, 0;
	st.global.u64 	[%rd8], %rd9;
	add.s64 	%rd10, %rd5, %rd7;
	st.global.u64 	[%rd10], %rd9;
	mul.wide.s32 	%rd11, %r1, 4;
	add.s64 	%rd12, %rd6, %rd11;
	mov.b32 	%r6, 0;
	st.global.u32 	[%rd12], %r6;
$L__BB0_2:
	ret;

}


// ===== COMPILED SASS (sm_100) =====

	.target	sm_100

	.elftype	@"ET_EXEC"


//--------------------- .note.nv.tkinfo           --------------------------
	.section	.note.nv.tkinfo,"",@"SHT_NOTE"
	.sectionflags	@"SHF_NOTE_NV_TKINFO"
	.tkinfo
        /*0018*/ 	.word	0x00000002
        /*0030*/ 	.string	""
        /*0030*/ 	.string	"ptxas"
        /*0030*/ 	.string	"Cuda compilation tools, release 13.0, V13.0.88"
        /*0030*/ 	.string	"Build cuda_13.0.r13.0/compiler.36424714_0"
        /*0030*/ 	.string	"-arch sm_100 -m 64 "



//--------------------- .note.nv.cuinfo           --------------------------
	.section	.note.nv.cuinfo,"",@"SHT_NOTE"
	.sectionflags	@"SHF_NOTE_NV_CUINFO"
        /*0018*/ 	.short	0x0002
        /*001a*/ 	.short	0x0064
        /*001c*/ 	.short	0x0082
	.zero		2


//--------------------- .nv.info                  --------------------------
	.section	.nv.info,"",@"SHT_CUDA_INFO"
	.align	4


	//----- nvinfo : EIATTR_REGCOUNT
	.align		4
        /*0000*/ 	.byte	0x04, 0x2f
        /*0002*/ 	.short	(.L_1 - .L_0)
	.align		4
.L_0:
        /*0004*/ 	.word	index@(_Z18zero_centroid_valsiPdS_Pi)
        /*0008*/ 	.word	0x0000000c


	//----- nvinfo : EIATTR_FRAME_SIZE
	.align		4
.L_1:
        /*000c*/ 	.byte	0x04, 0x11
        /*000e*/ 	.short	(.L_3 - .L_2)
	.align		4
.L_2:
        /*0010*/ 	.word	index@(_Z18zero_centroid_valsiPdS_Pi)
        /*0014*/ 	.word	0x00000000


	//----- nvinfo : EIATTR_MIN_STACK_SIZE
	.align		4
.L_3:
        /*0018*/ 	.byte	0x04, 0x12
        /*001a*/ 	.short	(.L_5 - .L_4)
	.align		4
.L_4:
        /*001c*/ 	.word	index@(_Z18zero_centroid_valsiPdS_Pi)
        /*0020*/ 	.word	0x00000000
.L_5:


//--------------------- .nv.compat                --------------------------
	.section	.nv.compat,"",@"SHT_CUDA_COMPAT_INFO"
	.align	4
        /*0000*/ 	.byte	0x02, 0x09, 0x00, 0x00, 0x02, 0x02, 0x01, 0x00, 0x02, 0x05, 0x05, 0x00, 0x03, 0x07, 0x01, 0x01
        /*0010*/ 	.byte	0x02, 0x03, 0x00, 0x00, 0x02, 0x06, 0x01, 0x00, 0x04, 0x0b, 0x08, 0x00, 0x09, 0x00, 0x00, 0x00
        /*0020*/ 	.byte	0x00, 0x00, 0x00, 0x00


//--------------------- .nv.info._Z18zero_centroid_valsiPdS_Pi --------------------------
	.section	.nv.info._Z18zero_centroid_valsiPdS_Pi,"",@"SHT_CUDA_INFO"
	.sectionflags	@""
	.align	4


	//----- nvinfo : EIATTR_CUDA_API_VERSION
	.align		4
        /*0000*/ 	.byte	0x04, 0x37
        /*0002*/ 	.short	(.L_7 - .L_6)
.L_6:
        /*0004*/ 	.word	0x00000082


	//----- nvinfo : EIATTR_KPARAM_INFO
	.align		4
.L_7:
        /*0008*/ 	.byte	0x04, 0x17
        /*000a*/ 	.short	(.L_9 - .L_8)
.L_8:
        /*000c*/ 	.word	0x00000000
        /*0010*/ 	.short	0x0003
        /*0012*/ 	.short	0x0018
        /*0014*/ 	.byte	0x00, 0xf5, 0x21, 0x00


	//----- nvinfo : EIATTR_KPARAM_INFO
	.align		4
.L_9:
        /*0018*/ 	.byte	0x04, 0x17
        /*001a*/ 	.short	(.L_11 - .L_10)
.L_10:
        /*001c*/ 	.word	0x00000000
        /*0020*/ 	.short	0x0002
        /*0022*/ 	.short	0x0010
        /*0024*/ 	.byte	0x00, 0xf5, 0x21, 0x00


	//----- nvinfo : EIATTR_KPARAM_INFO
	.align		4
.L_11:
        /*0028*/ 	.byte	0x04, 0x17
        /*002a*/ 	.short	(.L_13 - .L_12)
.L_12:
        /*002c*/ 	.word	0x00000000
        /*0030*/ 	.short	0x0001
        /*0032*/ 	.short	0x0008
        /*0034*/ 	.byte	0x00, 0xf5, 0x21, 0x00


	//----- nvinfo : EIATTR_KPARAM_INFO
	.align		4
.L_13:
        /*0038*/ 	.byte	0x04, 0x17
        /*003a*/ 	.short	(.L_15 - .L_14)
.L_14:
        /*003c*/ 	.word	0x00000000
        /*0040*/ 	.short	0x0000
        /*0042*/ 	.short	0x0000
        /*0044*/ 	.byte	0x00, 0xf0, 0x11, 0x00


	//----- nvinfo : EIATTR_SPARSE_MMA_MASK
	.align		4
.L_15:
        /*0048*/ 	.byte	0x03, 0x50
        /*004a*/ 	.short	0x0000


	//----- nvinfo : EIATTR_MAXREG_COUNT
	.align		4
        /*004c*/ 	.byte	0x03, 0x1b
        /*004e*/ 	.short	0x00ff


	//----- nvinfo : EIATTR_MERCURY_ISA_VERSION
	.align		4
        /*0050*/ 	.byte	0x03, 0x5f
        /*0052*/ 	.short	0x0101


	//----- nvinfo : EIATTR_VRC_CTA_INIT_COUNT
	.align		4
        /*0054*/ 	.byte	0x02, 0x4a
	.zero		1
	.zero		1


	//----- nvinfo : EIATTR_EXIT_INSTR_OFFSETS
	.align		4
        /*0058*/ 	.byte	0x04, 0x1c
        /*005a*/ 	.short	(.L_17 - .L_16)


	//   ....[0]....
.L_16:
        /*005c*/ 	.word	0x00000070


	//   ....[1]....
        /*0060*/ 	.word	0x00000120


	//----- nvinfo : EIATTR_CBANK_PARAM_SIZE
	.align		4
.L_17:
        /*0064*/ 	.byte	0x03, 0x19
        /*0066*/ 	.short	0x0020


	//----- nvinfo : EIATTR_PARAM_CBANK
	.align		4
        /*0068*/ 	.byte	0x04, 0x0a
        /*006a*/ 	.short	(.L_19 - .L_18)
	.align		4
.L_18:
        /*006c*/ 	.word	index@(.nv.constant0._Z18zero_centroid_valsiPdS_Pi)
        /*0070*/ 	.short	0x0380
        /*0072*/ 	.short	0x0020


	//----- nvinfo : EIATTR_SW_WAR
	.align		4
.L_19:
        /*0074*/ 	.byte	0x04, 0x36
        /*0076*/ 	.short	(.L_21 - .L_20)
.L_20:
        /*0078*/ 	.word	0x00000008
.L_21:


//--------------------- .nv.callgraph             --------------------------
	.section	.nv.callgraph,"",@"SHT_CUDA_CALLGRAPH"
	.align	4
	.sectionentsize	8
	.align		4
        /*0000*/ 	.word	0x00000000
	.align		4
        /*0004*/ 	.word	0xffffffff
	.align		4
        /*0008*/ 	.word	0x00000000
	.align		4
        /*000c*/ 	.word	0xfffffffe
	.align		4
        /*0010*/ 	.word	0x00000000
	.align		4
        /*0014*/ 	.word	0xfffffffd
	.align		4
        /*0018*/ 	.word	0x00000000
	.align		4
        /*001c*/ 	.word	0xfffffffc


//--------------------- .text._Z18zero_centroid_valsiPdS_Pi --------------------------
	.section	.text._Z18zero_centroid_valsiPdS_Pi,"ax",@progbits
	.align	128
        .global         _Z18zero_centroid_valsiPdS_Pi
        .type           _Z18zero_centroid_valsiPdS_Pi,@function
        .size           _Z18zero_centroid_valsiPdS_Pi,(.L_x_1 - _Z18zero_centroid_valsiPdS_Pi)
        .other          _Z18zero_centroid_valsiPdS_Pi,@"STO_CUDA_ENTRY STV_DEFAULT"
_Z18zero_centroid_valsiPdS_Pi:
.text._Z18zero_centroid_valsiPdS_Pi:
[----:B------:R-:W-:Y:S01]  /*0000*/  LDC R1, c[0x0][0x37c] ;  /* 0x0000df00ff017b82 */ /* 0x000fe20000000800 */
[----:B------:R-:W0:Y:S07]  /*0010*/  S2R R0, SR_TID.X ;  /* 0x0000000000007919 */ /* 0x000e2e0000002100 */
[----:B------:R-:W0:Y:S01]  /*0020*/  S2UR UR4, SR_CTAID.X ;  /* 0x00000000000479c3 */ /* 0x000e220000002500 */
[----:B------:R-:W1:Y:S07]  /*0030*/  LDCU UR5, c[0x0][0x380] ;  /* 0x00007000ff0577ac */ /* 0x000e6e0008000800 */
[----:B------:R-:W0:Y:S02]  /*0040*/  LDC R9, c[0x0][0x360] ;  /* 0x0000d800ff097b82 */ /* 0x000e240000000800 */
[----:B0-----:R-:W-:-:S05]  /*0050*/  IMAD R9, R9, UR4, R0 ;  /* 0x0000000409097c24 */ /* 0x001fca000f8e0200 */
[----:B-1----:R-:W-:-:S13]  /*0060*/  ISETP.GE.AND P0, PT, R9, UR5, PT ;  /* 0x0000000509007c0c */ /* 0x002fda000bf06270 */
[----:B------:R-:W-:Y:S05]  /*0070*/  @P0 EXIT ;  /* 0x000000000000094d */ /* 0x000fea0003800000 */
[----:B------:R-:W0:Y:S01]  /*0080*/  LDC.64 R2, c[0x0][0x388] ;  /* 0x0000e200ff027b82 */ /* 0x000e220000000a00 */
[----:B------:R-:W1:Y:S07]  /*0090*/  LDCU.64 UR4, c[0x0][0x358] ;  /* 0x00006b00ff0477ac */ /* 0x000e6e0008000a00 */
[----:B------:R-:W2:Y:S08]  /*00a0*/  LDC.64 R4, c[0x0][0x390] ;  /* 0x0000e400ff047b82 */ /* 0x000eb00000000a00 */
[----:B------:R-:W3:Y:S01]  /*00b0*/  LDC.64 R6, c[0x0][0x398] ;  /* 0x0000e600ff067b82 */ /* 0x000ee20000000a00 */
[----:B0-----:R-:W-:-:S05]  /*00c0*/  IMAD.WIDE R2, R9, 0x8, R2 ;  /* 0x0000000809027825 */ /* 0x001fca00078e0202 */
[----:B-1----:R-:W-:Y:S01]  /*00d0*/  STG.E.64 desc[UR4][R2.64], RZ ;  /* 0x000000ff02007986 */ /* 0x002fe2000c101b04 */
[----:B--2---:R-:W-:-:S05]  /*00e0*/  IMAD.WIDE R4, R9, 0x8, R4 ;  /* 0x0000000809047825 */ /* 0x004fca00078e0204 */
[----:B------:R-:W-:Y:S01]  /*00f0*/  STG.E.64 desc[UR4][R4.64], RZ ;  /* 0x000000ff04007986 */ /* 0x000fe2000c101b04 */
[----:B---3--:R-:W-:-:S05]  /*0100*/  IMAD.WIDE R6, R9, 0x4, R6 ;  /* 0x0000000409067825 */ /* 0x008fca00078e0206 */
[----:B------:R-:W-:Y:S01]  /*0110*/  STG.E desc[UR4][R6.64], RZ ;  /* 0x000000ff06007986 */ /* 0x000fe2000c101904 */
[----:B------:R-:W-:Y:S05]  /*0120*/  EXIT ;  /* 0x000000000000794d */ /* 0x000fea0003800000 */
.L_x_0:
[----:B------:R-:W-:-:S00]  /*0130*/  BRA `(.L_x_0) ;  /* 0xfffffffc00fc7947 */ /* 0x000fc0000383ffff */
[----:B------:R-:W-:-:S00]  /*0140*/  NOP ;  /* 0x0000000000007918 */ /* 0x000fc00000000000 */
        /* <DEDUP_REMOVED lines=11> */
.L_x_1:


//--------------------- .nv.shared.reserved.0     --------------------------
	.section	.nv.shared.reserved.0,"aw",@nobits
	.weak		__nv_reservedSMEM_offset_0_alias
	.size		__nv_reservedSMEM_offset_0_alias, 0, 64
	.other		__nv_reservedSMEM_offset_0_alias,@"STO_CUDA_RESERVED_SHARED STV_DEFAULT"
__nv_reservedSMEM_offset_0_alias:
	.zero		0
	.zero		64


//--------------------- .nv.constant0._Z18zero_centroid_valsiPdS_Pi --------------------------
	.section	.nv.constant0._Z18zero_centroid_valsiPdS_Pi,"a",@progbits
	.sectionflags	@""
	.align	4
.nv.constant0._Z18zero_centroid_valsiPdS_Pi:
	.zero		928


//--------------------- SYMBOLS --------------------------

	.type		.nv.reservedSmem.offset0,@object
	.size		.nv.reservedSmem.offset0,0x4
